//
// Generated by NVIDIA NVVM Compiler
//
// Compiler Build ID: CL-36424714
// Cuda compilation tools, release 13.0, V13.0.88
// Based on NVVM 20.0.0
//

.version 9.0
.target sm_100
.address_size 64

	// .globl	_Z17setup_rand_KernelP17curandStateXORWOWm
.global .align 4 .b8 precalc_xorwow_matrix[102400];
.global .align 4 .b8 precalc_xorwow_offset_matrix[102400];
.global .align 4 .b8 mrg32k3aM1[2304];
.global .align 4 .b8 mrg32k3aM2[2304];
.global .align 4 .b8 mrg32k3aM1SubSeq[2016];
.global .align 4 .b8 mrg32k3aM2SubSeq[2016];
.global .align 4 .b8 mrg32k3aM1Seq[2304];
.global .align 4 .b8 mrg32k3aM2Seq[2304];
.const .align 8 .b8 __cr_lgamma_table[72];

.visible .entry _Z17setup_rand_KernelP17curandStateXORWOWm(
	.param .u64 .ptr .align 1 _Z17setup_rand_KernelP17curandStateXORWOWm_param_0,
	.param .u64 _Z17setup_rand_KernelP17curandStateXORWOWm_param_1
)
{
	.reg .pred 	%p<24>;
	.reg .b32 	%r<425>;
	.reg .b64 	%rd<19>;

	ld.param.u64 	%rd8, [_Z17setup_rand_KernelP17curandStateXORWOWm_param_0];
	ld.param.u64 	%rd9, [_Z17setup_rand_KernelP17curandStateXORWOWm_param_1];
	cvta.to.global.u64 	%rd10, %rd8;
	mov.u32 	%r182, %ntid.x;
	mov.u32 	%r183, %ntid.y;
	mov.u32 	%r184, %tid.z;
	mov.u32 	%r185, %tid.y;
	mov.u32 	%r186, %tid.x;
	mov.u32 	%r187, %nctaid.x;
	mov.u32 	%r188, %nctaid.y;
	mov.u32 	%r189, %ctaid.z;
	mov.u32 	%r190, %ctaid.y;
	mov.u32 	%r191, %ctaid.x;
	mad.lo.s32 	%r192, %r189, %r188, %r190;
	mad.lo.s32 	%r193, %r192, %r187, %r191;
	mov.u32 	%r194, %ntid.z;
	mad.lo.s32 	%r195, %r193, %r194, %r184;
	mad.lo.s32 	%r196, %r195, %r183, %r185;
	mad.lo.s32 	%r197, %r196, %r182, %r186;
	cvt.u64.u32 	%rd18, %r197;
	mul.wide.u32 	%rd11, %r197, 48;
	add.s64 	%rd2, %rd10, %rd11;
	cvt.u32.u64 	%r198, %rd9;
	xor.b32  	%r199, %r198, -1429050551;
	mul.lo.s32 	%r200, %r199, 1099087573;
	{ .reg .b32 tmp; mov.b64 {tmp, %r201}, %rd9; }
	xor.b32  	%r202, %r201, -136515619;
	mul.lo.s32 	%r203, %r202, -1703105765;
	add.s32 	%r204, %r200, %r203;
	add.s32 	%r205, %r204, 6615241;
	add.s32 	%r206, %r200, 123456789;
	st.global.v2.u32 	[%rd2], {%r205, %r206};
	xor.b32  	%r207, %r200, 362436069;
	add.s32 	%r208, %r203, 521288629;
	st.global.v2.u32 	[%rd2+8], {%r207, %r208};
	xor.b32  	%r209, %r203, 88675123;
	add.s32 	%r210, %r200, 5783321;
	st.global.v2.u32 	[%rd2+16], {%r209, %r210};
	setp.eq.s32 	%p1, %r197, 0;
	@%p1 bra 	$L__BB0_42;
	mov.b32 	%r331, 0;
$L__BB0_2:
	and.b64  	%rd4, %rd18, 3;
	setp.eq.s64 	%p2, %rd4, 0;
	@%p2 bra 	$L__BB0_41;
	mul.wide.u32 	%rd12, %r331, 3200;
	mov.u64 	%rd13, precalc_xorwow_matrix;
	add.s64 	%rd5, %rd13, %rd12;
	cvt.u32.u64 	%r2, %rd4;
	mov.b32 	%r332, 0;
$L__BB0_4:
	mov.b32 	%r345, 0;
	mov.u32 	%r346, %r345;
	mov.u32 	%r347, %r345;
	mov.u32 	%r348, %r345;
	mov.u32 	%r349, %r345;
	mov.u32 	%r338, %r345;
$L__BB0_5:
	mul.wide.u32 	%rd14, %r338, 4;
	add.s64 	%rd15, %rd2, %rd14;
	ld.global.u32 	%r10, [%rd15+4];
	shl.b32 	%r11, %r338, 5;
	mov.b32 	%r344, 0;
$L__BB0_6:
	.pragma "nounroll";
	shr.u32 	%r215, %r10, %r344;
	and.b32  	%r216, %r215, 1;
	setp.eq.b32 	%p3, %r216, 1;
	not.pred 	%p4, %p3;
	add.s32 	%r217, %r11, %r344;
	mul.lo.s32 	%r218, %r217, 5;
	mul.wide.u32 	%rd16, %r218, 4;
	add.s64 	%rd6, %rd5, %rd16;
	@%p4 bra 	$L__BB0_8;
	ld.global.u32 	%r219, [%rd6];
	xor.b32  	%r349, %r349, %r219;
	ld.global.u32 	%r220, [%rd6+4];
	xor.b32  	%r348, %r348, %r220;
	ld.global.u32 	%r221, [%rd6+8];
	xor.b32  	%r347, %r347, %r221;
	ld.global.u32 	%r222, [%rd6+12];
	xor.b32  	%r346, %r346, %r222;
	ld.global.u32 	%r223, [%rd6+16];
	xor.b32  	%r345, %r345, %r223;
$L__BB0_8:
	and.b32  	%r225, %r215, 2;
	setp.eq.s32 	%p5, %r225, 0;
	@%p5 bra 	$L__BB0_10;
	ld.global.u32 	%r226, [%rd6+20];
	xor.b32  	%r349, %r349, %r226;
	ld.global.u32 	%r227, [%rd6+24];
	xor.b32  	%r348, %r348, %r227;
	ld.global.u32 	%r228, [%rd6+28];
	xor.b32  	%r347, %r347, %r228;
	ld.global.u32 	%r229, [%rd6+32];
	xor.b32  	%r346, %r346, %r229;
	ld.global.u32 	%r230, [%rd6+36];
	xor.b32  	%r345, %r345, %r230;
$L__BB0_10:
	and.b32  	%r232, %r215, 4;
	setp.eq.s32 	%p6, %r232, 0;
	@%p6 bra 	$L__BB0_12;
	ld.global.u32 	%r233, [%rd6+40];
	xor.b32  	%r349, %r349, %r233;
	ld.global.u32 	%r234, [%rd6+44];
	xor.b32  	%r348, %r348, %r234;
	ld.global.u32 	%r235, [%rd6+48];
	xor.b32  	%r347, %r347, %r235;
	ld.global.u32 	%r236, [%rd6+52];
	xor.b32  	%r346, %r346, %r236;
	ld.global.u32 	%r237, [%rd6+56];
	xor.b32  	%r345, %r345, %r237;
$L__BB0_12:
	and.b32  	%r239, %r215, 8;
	setp.eq.s32 	%p7, %r239, 0;
	@%p7 bra 	$L__BB0_14;
	ld.global.u32 	%r240, [%rd6+60];
	xor.b32  	%r349, %r349, %r240;
	ld.global.u32 	%r241, [%rd6+64];
	xor.b32  	%r348, %r348, %r241;
	ld.global.u32 	%r242, [%rd6+68];
	xor.b32  	%r347, %r347, %r242;
	ld.global.u32 	%r243, [%rd6+72];
	xor.b32  	%r346, %r346, %r243;
	ld.global.u32 	%r244, [%rd6+76];
	xor.b32  	%r345, %r345, %r244;
$L__BB0_14:
	and.b32  	%r246, %r215, 16;
	setp.eq.s32 	%p8, %r246, 0;
	@%p8 bra 	$L__BB0_16;
	ld.global.u32 	%r247, [%rd6+80];
	xor.b32  	%r349, %r349, %r247;
	ld.global.u32 	%r248, [%rd6+84];
	xor.b32  	%r348, %r348, %r248;
	ld.global.u32 	%r249, [%rd6+88];
	xor.b32  	%r347, %r347, %r249;
	ld.global.u32 	%r250, [%rd6+92];
	xor.b32  	%r346, %r346, %r250;
	ld.global.u32 	%r251, [%rd6+96];
	xor.b32  	%r345, %r345, %r251;
$L__BB0_16:
	and.b32  	%r253, %r215, 32;
	setp.eq.s32 	%p9, %r253, 0;
	@%p9 bra 	$L__BB0_18;
	ld.global.u32 	%r254, [%rd6+100];
	xor.b32  	%r349, %r349, %r254;
	ld.global.u32 	%r255, [%rd6+104];
	xor.b32  	%r348, %r348, %r255;
	ld.global.u32 	%r256, [%rd6+108];
	xor.b32  	%r347, %r347, %r256;
	ld.global.u32 	%r257, [%rd6+112];
	xor.b32  	%r346, %r346, %r257;
	ld.global.u32 	%r258, [%rd6+116];
	xor.b32  	%r345, %r345, %r258;
$L__BB0_18:
	and.b32  	%r260, %r215, 64;
	setp.eq.s32 	%p10, %r260, 0;
	@%p10 bra 	$L__BB0_20;
	ld.global.u32 	%r261, [%rd6+120];
	xor.b32  	%r349, %r349, %r261;
	ld.global.u32 	%r262, [%rd6+124];
	xor.b32  	%r348, %r348, %r262;
	ld.global.u32 	%r263, [%rd6+128];
	xor.b32  	%r347, %r347, %r263;
	ld.global.u32 	%r264, [%rd6+132];
	xor.b32  	%r346, %r346, %r264;
	ld.global.u32 	%r265, [%rd6+136];
	xor.b32  	%r345, %r345, %r265;
$L__BB0_20:
	and.b32  	%r267, %r215, 128;
	setp.eq.s32 	%p11, %r267, 0;
	@%p11 bra 	$L__BB0_22;
	ld.global.u32 	%r268, [%rd6+140];
	xor.b32  	%r349, %r349, %r268;
	ld.global.u32 	%r269, [%rd6+144];
	xor.b32  	%r348, %r348, %r269;
	ld.global.u32 	%r270, [%rd6+148];
	xor.b32  	%r347, %r347, %r270;
	ld.global.u32 	%r271, [%rd6+152];
	xor.b32  	%r346, %r346, %r271;
	ld.global.u32 	%r272, [%rd6+156];
	xor.b32  	%r345, %r345, %r272;
$L__BB0_22:
	and.b32  	%r274, %r215, 256;
	setp.eq.s32 	%p12, %r274, 0;
	@%p12 bra 	$L__BB0_24;
	ld.global.u32 	%r275, [%rd6+160];
	xor.b32  	%r349, %r349, %r275;
	ld.global.u32 	%r276, [%rd6+164];
	xor.b32  	%r348, %r348, %r276;
	ld.global.u32 	%r277, [%rd6+168];
	xor.b32  	%r347, %r347, %r277;
	ld.global.u32 	%r278, [%rd6+172];
	xor.b32  	%r346, %r346, %r278;
	ld.global.u32 	%r279, [%rd6+176];
	xor.b32  	%r345, %r345, %r279;
$L__BB0_24:
	and.b32  	%r281, %r215, 512;
	setp.eq.s32 	%p13, %r281, 0;
	@%p13 bra 	$L__BB0_26;
	ld.global.u32 	%r282, [%rd6+180];
	xor.b32  	%r349, %r349, %r282;
	ld.global.u32 	%r283, [%rd6+184];
	xor.b32  	%r348, %r348, %r283;
	ld.global.u32 	%r284, [%rd6+188];
	xor.b32  	%r347, %r347, %r284;
	ld.global.u32 	%r285, [%rd6+192];
	xor.b32  	%r346, %r346, %r285;
	ld.global.u32 	%r286, [%rd6+196];
	xor.b32  	%r345, %r345, %r286;
$L__BB0_26:
	and.b32  	%r288, %r215, 1024;
	setp.eq.s32 	%p14, %r288, 0;
	@%p14 bra 	$L__BB0_28;
	ld.global.u32 	%r289, [%rd6+200];
	xor.b32  	%r349, %r349, %r289;
	ld.global.u32 	%r290, [%rd6+204];
	xor.b32  	%r348, %r348, %r290;
	ld.global.u32 	%r291, [%rd6+208];
	xor.b32  	%r347, %r347, %r291;
	ld.global.u32 	%r292, [%rd6+212];
	xor.b32  	%r346, %r346, %r292;
	ld.global.u32 	%r293, [%rd6+216];
	xor.b32  	%r345, %r345, %r293;
$L__BB0_28:
	and.b32  	%r295, %r215, 2048;
	setp.eq.s32 	%p15, %r295, 0;
	@%p15 bra 	$L__BB0_30;
	ld.global.u32 	%r296, [%rd6+220];
	xor.b32  	%r349, %r349, %r296;
	ld.global.u32 	%r297, [%rd6+224];
	xor.b32  	%r348, %r348, %r297;
	ld.global.u32 	%r298, [%rd6+228];
	xor.b32  	%r347, %r347, %r298;
	ld.global.u32 	%r299, [%rd6+232];
	xor.b32  	%r346, %r346, %r299;
	ld.global.u32 	%r300, [%rd6+236];
	xor.b32  	%r345, %r345, %r300;
$L__BB0_30:
	and.b32  	%r302, %r215, 4096;
	setp.eq.s32 	%p16, %r302, 0;
	@%p16 bra 	$L__BB0_32;
	ld.global.u32 	%r303, [%rd6+240];
	xor.b32  	%r349, %r349, %r303;
	ld.global.u32 	%r304, [%rd6+244];
	xor.b32  	%r348, %r348, %r304;
	ld.global.u32 	%r305, [%rd6+248];
	xor.b32  	%r347, %r347, %r305;
	ld.global.u32 	%r306, [%rd6+252];
	xor.b32  	%r346, %r346, %r306;
	ld.global.u32 	%r307, [%rd6+256];
	xor.b32  	%r345, %r345, %r307;
$L__BB0_32:
	and.b32  	%r309, %r215, 8192;
	setp.eq.s32 	%p17, %r309, 0;
	@%p17 bra 	$L__BB0_34;
	ld.global.u32 	%r310, [%rd6+260];
	xor.b32  	%r349, %r349, %r310;
	ld.global.u32 	%r311, [%rd6+264];
	xor.b32  	%r348, %r348, %r311;
	ld.global.u32 	%r312, [%rd6+268];
	xor.b32  	%r347, %r347, %r312;
	ld.global.u32 	%r313, [%rd6+272];
	xor.b32  	%r346, %r346, %r313;
	ld.global.u32 	%r314, [%rd6+276];
	xor.b32  	%r345, %r345, %r314;
$L__BB0_34:
	and.b32  	%r316, %r215, 16384;
	setp.eq.s32 	%p18, %r316, 0;
	@%p18 bra 	$L__BB0_36;
	ld.global.u32 	%r317, [%rd6+280];
	xor.b32  	%r349, %r349, %r317;
	ld.global.u32 	%r318, [%rd6+284];
	xor.b32  	%r348, %r348, %r318;
	ld.global.u32 	%r319, [%rd6+288];
	xor.b32  	%r347, %r347, %r319;
	ld.global.u32 	%r320, [%rd6+292];
	xor.b32  	%r346, %r346, %r320;
	ld.global.u32 	%r321, [%rd6+296];
	xor.b32  	%r345, %r345, %r321;
$L__BB0_36:
	and.b32  	%r323, %r215, 32768;
	setp.eq.s32 	%p19, %r323, 0;
	@%p19 bra 	$L__BB0_38;
	ld.global.u32 	%r324, [%rd6+300];
	xor.b32  	%r349, %r349, %r324;
	ld.global.u32 	%r325, [%rd6+304];
	xor.b32  	%r348, %r348, %r325;
	ld.global.u32 	%r326, [%rd6+308];
	xor.b32  	%r347, %r347, %r326;
	ld.global.u32 	%r327, [%rd6+312];
	xor.b32  	%r346, %r346, %r327;
	ld.global.u32 	%r328, [%rd6+316];
	xor.b32  	%r345, %r345, %r328;
$L__BB0_38:
	add.s32 	%r344, %r344, 16;
	setp.ne.s32 	%p20, %r344, 32;
	@%p20 bra 	$L__BB0_6;
	mad.lo.s32 	%r329, %r338, -31, %r11;
	add.s32 	%r338, %r329, 1;
	setp.ne.s32 	%p21, %r338, 5;
	@%p21 bra 	$L__BB0_5;
	st.global.u32 	[%rd2+4], %r349;
	st.global.u32 	[%rd2+8], %r348;
	st.global.u32 	[%rd2+12], %r347;
	st.global.u32 	[%rd2+16], %r346;
	st.global.u32 	[%rd2+20], %r345;
	add.s32 	%r332, %r332, 1;
	setp.lt.u32 	%p22, %r332, %r2;
	@%p22 bra 	$L__BB0_4;
$L__BB0_41:
	shr.u64 	%rd7, %rd18, 2;
	add.s32 	%r331, %r331, 1;
	setp.gt.u64 	%p23, %rd18, 3;
	mov.u64 	%rd18, %rd7;
	@%p23 bra 	$L__BB0_2;
$L__BB0_42:
	mov.b32 	%r330, 0;
	st.global.v2.u32 	[%rd2+24], {%r330, %r330};
	st.global.u32 	[%rd2+32], %r330;
	mov.b64 	%rd17, 0;
	st.global.u64 	[%rd2+40], %rd17;
	ret;

}
	// .globl	_Z20generate_rand_KernelPfjP17curandStateXORWOW
.visible .entry _Z20generate_rand_KernelPfjP17curandStateXORWOW(
	.param .u64 .ptr .align 1 _Z20generate_rand_KernelPfjP17curandStateXORWOW_param_0,
	.param .u32 _Z20generate_rand_KernelPfjP17curandStateXORWOW_param_1,
	.param .u64 .ptr .align 1 _Z20generate_rand_KernelPfjP17curandStateXORWOW_param_2
)
{
	.reg .pred 	%p<2>;
	.reg .b32 	%r<35>;
	.reg .b32 	%f<4>;
	.reg .b64 	%rd<9>;
	.reg .b64 	%fd<2>;

	ld.param.u64 	%rd1, [_Z20generate_rand_KernelPfjP17curandStateXORWOW_param_0];
	ld.param.u32 	%r2, [_Z20generate_rand_KernelPfjP17curandStateXORWOW_param_1];
	ld.param.u64 	%rd2, [_Z20generate_rand_KernelPfjP17curandStateXORWOW_param_2];
	mov.u32 	%r3, %ntid.x;
	mov.u32 	%r4, %ntid.y;
	mov.u32 	%r5, %tid.z;
	mov.u32 	%r6, %tid.y;
	mov.u32 	%r7, %tid.x;
	mov.u32 	%r8, %nctaid.x;
	mov.u32 	%r9, %nctaid.y;
	mov.u32 	%r10, %ctaid.z;
	mov.u32 	%r11, %ctaid.y;
	mov.u32 	%r12, %ctaid.x;
	mad.lo.s32 	%r13, %r10, %r9, %r11;
	mad.lo.s32 	%r14, %r13, %r8, %r12;
	mov.u32 	%r15, %ntid.z;
	mad.lo.s32 	%r16, %r14, %r15, %r5;
	mad.lo.s32 	%r17, %r16, %r4, %r6;
	mad.lo.s32 	%r1, %r17, %r3, %r7;
	setp.ge.u32 	%p1, %r1, %r2;
	@%p1 bra 	$L__BB1_2;
	cvta.to.global.u64 	%rd3, %rd2;
	cvta.to.global.u64 	%rd4, %rd1;
	mul.wide.u32 	%rd5, %r1, 48;
	add.s64 	%rd6, %rd3, %rd5;
	ld.global.v2.u32 	{%r18, %r19}, [%rd6];
	ld.global.v2.u32 	{%r20, %r21}, [%rd6+8];
	ld.global.v2.u32 	{%r22, %r23}, [%rd6+16];
	ld.global.v2.u32 	{%r24, %r25}, [%rd6+24];
	ld.global.f32 	%f1, [%rd6+32];
	ld.global.f64 	%fd1, [%rd6+40];
	shr.u32 	%r26, %r19, 2;
	xor.b32  	%r27, %r26, %r19;
	shl.b32 	%r28, %r23, 4;
	shl.b32 	%r29, %r27, 1;
	xor.b32  	%r30, %r28, %r29;
	xor.b32  	%r31, %r30, %r23;
	xor.b32  	%r32, %r31, %r27;
	add.s32 	%r33, %r18, 362437;
	add.s32 	%r34, %r32, %r33;
	cvt.rn.f32.u32 	%f2, %r34;
	fma.rn.f32 	%f3, %f2, 0f2F800000, 0f2F000000;
	mul.wide.u32 	%rd7, %r1, 4;
	add.s64 	%rd8, %rd4, %rd7;
	st.global.f32 	[%rd8], %f3;
	st.global.v2.u32 	[%rd6], {%r33, %r20};
	st.global.v2.u32 	[%rd6+8], {%r21, %r22};
	st.global.v2.u32 	[%rd6+16], {%r23, %r32};
	st.global.v2.u32 	[%rd6+24], {%r24, %r25};
	st.global.f32 	[%rd6+32], %f1;
	st.global.f64 	[%rd6+40], %fd1;
$L__BB1_2:
	ret;

}


// ===== COMPILED SASS (sm_100) =====

	.target	sm_100

	.elftype	@"ET_EXEC"


//--------------------- .note.nv.tkinfo           --------------------------
	.section	.note.nv.tkinfo,"",@"SHT_NOTE"
	.sectionflags	@"SHF_NOTE_NV_TKINFO"
	.tkinfo
        /*0018*/ 	.word	0x00000002
        /*0030*/ 	.string	""
        /*0030*/ 	.string	"ptxas"
        /*0030*/ 	.string	"Cuda compilation tools, release 13.0, V13.0.88"
        /*0030*/ 	.string	"Build cuda_13.0.r13.0/compiler.36424714_0"
        /*0030*/ 	.string	"-arch sm_100 -m 64 "



//--------------------- .note.nv.cuinfo           --------------------------
	.section	.note.nv.cuinfo,"",@"SHT_NOTE"
	.sectionflags	@"SHF_NOTE_NV_CUINFO"
        /*0018*/ 	.short	0x0002
        /*001a*/ 	.short	0x0064
        /*001c*/ 	.short	0x0082
	.zero		2


//--------------------- .nv.info                  --------------------------
	.section	.nv.info,"",@"SHT_CUDA_INFO"
	.align	4


	//----- nvinfo : EIATTR_REGCOUNT
	.align		4
        /*0000*/ 	.byte	0x04, 0x2f
        /*0002*/ 	.short	(.L_10 - .L_9)
	.align		4
.L_9:
        /*0004*/ 	.word	index@(_Z17setup_rand_KernelP17curandStateXORWOWm)
        /*0008*/ 	.word	0x0000001f


	//----- nvinfo : EIATTR_FRAME_SIZE
	.align		4
.L_10:
        /*000c*/ 	.byte	0x04, 0x11
        /*000e*/ 	.short	(.L_12 - .L_11)
	.align		4
.L_11:
        /*0010*/ 	.word	index@(_Z17setup_rand_KernelP17curandStateXORWOWm)
        /*0014*/ 	.word	0x00000000


	//----- nvinfo : EIATTR_REGCOUNT
	.align		4
.L_12:
        /*0018*/ 	.byte	0x04, 0x2f
        /*001a*/ 	.short	(.L_14 - .L_13)
	.align		4
.L_13:
        /*001c*/ 	.word	index@(_Z20generate_rand_KernelPfjP17curandStateXORWOW)
        /*0020*/ 	.word	0x0000001a


	//----- nvinfo : EIATTR_FRAME_SIZE
	.align		4
.L_14:
        /*0024*/ 	.byte	0x04, 0x11
        /*0026*/ 	.short	(.L_16 - .L_15)
	.align		4
.L_15:
        /*0028*/ 	.word	index@(_Z20generate_rand_KernelPfjP17curandStateXORWOW)
        /*002c*/ 	.word	0x00000000


	//----- nvinfo : EIATTR_MIN_STACK_SIZE
	.align		4
.L_16:
        /*0030*/ 	.byte	0x04, 0x12
        /*0032*/ 	.short	(.L_18 - .L_17)
	.align		4
.L_17:
        /*0034*/ 	.word	index@(_Z20generate_rand_KernelPfjP17curandStateXORWOW)
        /*0038*/ 	.word	0x00000000


	//----- nvinfo : EIATTR_MIN_STACK_SIZE
	.align		4
.L_18:
        /*003c*/ 	.byte	0x04, 0x12
        /*003e*/ 	.short	(.L_20 - .L_19)
	.align		4
.L_19:
        /*0040*/ 	.word	index@(_Z17setup_rand_KernelP17curandStateXORWOWm)
        /*0044*/ 	.word	0x00000000
.L_20:


//--------------------- .nv.compat                --------------------------
	.section	.nv.compat,"",@"SHT_CUDA_COMPAT_INFO"
	.align	4
        /*0000*/ 	.byte	0x02, 0x09, 0x00, 0x00, 0x02, 0x02, 0x01, 0x00, 0x02, 0x05, 0x05, 0x00, 0x03, 0x07, 0x01, 0x01
        /*0010*/ 	.byte	0x02, 0x03, 0x00, 0x00, 0x02, 0x06, 0x01, 0x00, 0x04, 0x0b, 0x08, 0x00, 0x09, 0x00, 0x00, 0x00
        /*0020*/ 	.byte	0x00, 0x00, 0x00, 0x00


//--------------------- .nv.info._Z20generate_rand_KernelPfjP17curandStateXORWOW --------------------------
	.section	.nv.info._Z20generate_rand_KernelPfjP17curandStateXORWOW,"",@"SHT_CUDA_INFO"
	.sectionflags	@""
	.align	4


	//----- nvinfo : EIATTR_CUDA_API_VERSION
	.align		4
        /*0000*/ 	.byte	0x04, 0x37
        /*0002*/ 	.short	(.L_22 - .L_21)
.L_21:
        /*0004*/ 	.word	0x00000082


	//----- nvinfo : EIATTR_KPARAM_INFO
	.align		4
.L_22:
        /*0008*/ 	.byte	0x04, 0x17
        /*000a*/ 	.short	(.L_24 - .L_23)
.L_23:
        /*000c*/ 	.word	0x00000000
        /*0010*/ 	.short	0x0002
        /*0012*/ 	.short	0x0010
        /*0014*/ 	.byte	0x00, 0xf5, 0x21, 0x00


	//----- nvinfo : EIATTR_KPARAM_INFO
	.align		4
.L_24:
        /*0018*/ 	.byte	0x04, 0x17
        /*001a*/ 	.short	(.L_26 - .L_25)
.L_25:
        /*001c*/ 	.word	0x00000000
        /*0020*/ 	.short	0x0001
        /*0022*/ 	.short	0x0008
        /*0024*/ 	.byte	0x00, 0xf0, 0x11, 0x00


	//----- nvinfo : EIATTR_KPARAM_INFO
	.align		4
.L_26:
        /*0028*/ 	.byte	0x04, 0x17
        /*002a*/ 	.short	(.L_28 - .L_27)
.L_27:
        /*002c*/ 	.word	0x00000000
        /*0030*/ 	.short	0x0000
        /*0032*/ 	.short	0x0000
        /*0034*/ 	.byte	0x00, 0xf5, 0x21, 0x00


	//----- nvinfo : EIATTR_SPARSE_MMA_MASK
	.align		4
.L_28:
        /*0038*/ 	.byte	0x03, 0x50
        /*003a*/ 	.short	0x0000


	//----- nvinfo : EIATTR_MAXREG_COUNT
	.align		4
        /*003c*/ 	.byte	0x03, 0x1b
        /*003e*/ 	.short	0x00ff


	//----- nvinfo : EIATTR_MERCURY_ISA_VERSION
	.align		4
        /*0040*/ 	.byte	0x03, 0x5f
        /*0042*/ 	.short	0x0101


	//----- nvinfo : EIATTR_VRC_CTA_INIT_COUNT
	.align		4
        /*0044*/ 	.byte	0x02, 0x4a
	.zero		1
	.zero		1


	//----- nvinfo : EIATTR_EXIT_INSTR_OFFSETS
	.align		4
        /*0048*/ 	.byte	0x04, 0x1c
        /*004a*/ 	.short	(.L_30 - .L_29)


	//   ....[0]....
.L_29:
        /*004c*/ 	.word	0x00000130


	//   ....[1]....
        /*0050*/ 	.word	0x00000350


	//----- nvinfo : EIATTR_CBANK_PARAM_SIZE
	.align		4
.L_30:
        /*0054*/ 	.byte	0x03, 0x19
        /*0056*/ 	.short	0x0018


	//----- nvinfo : EIATTR_PARAM_CBANK
	.align		4
        /*0058*/ 	.byte	0x04, 0x0a
        /*005a*/ 	.short	(.L_32 - .L_31)
	.align		4
.L_31:
        /*005c*/ 	.word	index@(.nv.constant0._Z20generate_rand_KernelPfjP17curandStateXORWOW)
        /*0060*/ 	.short	0x0380
        /*0062*/ 	.short	0x0018


	//----- nvinfo : EIATTR_SW_WAR
	.align		4
.L_32:
        /*0064*/ 	.byte	0x04, 0x36
        /*0066*/ 	.short	(.L_34 - .L_33)
.L_33:
        /*0068*/ 	.word	0x00000008
.L_34:


//--------------------- .nv.info._Z17setup_rand_KernelP17curandStateXORWOWm --------------------------
	.section	.nv.info._Z17setup_rand_KernelP17curandStateXORWOWm,"",@"SHT_CUDA_INFO"
	.sectionflags	@""
	.align	4


	//----- nvinfo : EIATTR_CUDA_API_VERSION
	.align		4
        /*0000*/ 	.byte	0x04, 0x37
        /*0002*/ 	.short	(.L_36 - .L_35)
.L_35:
        /*0004*/ 	.word	0x00000082


	//----- nvinfo : EIATTR_KPARAM_INFO
	.align		4
.L_36:
        /*0008*/ 	.byte	0x04, 0x17
        /*000a*/ 	.short	(.L_38 - .L_37)
.L_37:
        /*000c*/ 	.word	0x00000000
        /*0010*/ 	.short	0x0001
        /*0012*/ 	.short	0x0008
        /*0014*/ 	.byte	0x00, 0xf0, 0x21, 0x00


	//----- nvinfo : EIATTR_KPARAM_INFO
	.align		4
.L_38:
        /*0018*/ 	.byte	0x04, 0x17
        /*001a*/ 	.short	(.L_40 - .L_39)
.L_39:
        /*001c*/ 	.word	0x00000000
        /*0020*/ 	.short	0x0000
        /*0022*/ 	.short	0x0000
        /*0024*/ 	.byte	0x00, 0xf5, 0x21, 0x00


	//----- nvinfo : EIATTR_SPARSE_MMA_MASK
	.align		4
.L_40:
        /*0028*/ 	.byte	0x03, 0x50
        /*002a*/ 	.short	0x0000


	//----- nvinfo : EIATTR_MAXREG_COUNT
	.align		4
        /*002c*/ 	.byte	0x03, 0x1b
        /*002e*/ 	.short	0x00ff


	//----- nvinfo : EIATTR_MERCURY_ISA_VERSION
	.align		4
        /*0030*/ 	.byte	0x03, 0x5f
        /*0032*/ 	.short	0x0101


	//----- nvinfo : EIATTR_VRC_CTA_INIT_COUNT
	.align		4
        /*0034*/ 	.byte	0x02, 0x4a
	.zero		1
	.zero		1


	//----- nvinfo : EIATTR_EXIT_INSTR_OFFSETS
	.align		4
        /*0038*/ 	.byte	0x04, 0x1c
        /*003a*/ 	.short	(.L_42 - .L_41)


	//   ....[0]....
.L_41:
        /*003c*/ 	.word	0x00000f80


	//----- nvinfo : EIATTR_CRS_STACK_SIZE
	.align		4
.L_42:
        /*0040*/ 	.byte	0x04, 0x1e
        /*0042*/ 	.short	(.L_44 - .L_43)
.L_43:
        /*0044*/ 	.word	0x00000000


	//----- nvinfo : EIATTR_CBANK_PARAM_SIZE
	.align		4
.L_44:
        /*0048*/ 	.byte	0x03, 0x19
        /*004a*/ 	.short	0x0010


	//----- nvinfo : EIATTR_PARAM_CBANK
	.align		4
        /*004c*/ 	.byte	0x04, 0x0a
        /*004e*/ 	.short	(.L_46 - .L_45)
	.align		4
.L_45:
        /*0050*/ 	.word	index@(.nv.constant0._Z17setup_rand_KernelP17curandStateXORWOWm)
        /*0054*/ 	.short	0x0380
        /*0056*/ 	.short	0x0010


	//----- nvinfo : EIATTR_SW_WAR
	.align		4
.L_46:
        /*0058*/ 	.byte	0x04, 0x36
        /*005a*/ 	.short	(.L_48 - .L_47)
.L_47:
        /*005c*/ 	.word	0x00000008
.L_48:


//--------------------- .nv.callgraph             --------------------------
	.section	.nv.callgraph,"",@"SHT_CUDA_CALLGRAPH"
	.align	4
	.sectionentsize	8
	.align		4
        /*0000*/ 	.word	0x00000000
	.align		4
        /*0004*/ 	.word	0xffffffff
	.align		4
        /*0008*/ 	.word	0x00000000
	.align		4
        /*000c*/ 	.word	0xfffffffe
	.align		4
        /*0010*/ 	.word	0x00000000
	.align		4
        /*0014*/ 	.word	0xfffffffd
	.align		4
        /*0018*/ 	.word	0x00000000
	.align		4
        /*001c*/ 	.word	0xfffffffc


//--------------------- .nv.constant4             --------------------------
	.section	.nv.constant4,"a",@progbits
	.align	8
	.align		8
.nv.constant4:
        /*0000*/ 	.dword	precalc_xorwow_matrix
	.align		8
        /*0008*/ 	.dword	precalc_xorwow_offset_matrix
	.align		8
        /*0010*/ 	.dword	mrg32k3aM1
	.align		8
        /*0018*/ 	.dword	mrg32k3aM2
	.align		8
        /*0020*/ 	.dword	mrg32k3aM1SubSeq
	.align		8
        /*0028*/ 	.dword	mrg32k3aM2SubSeq
	.align		8
        /*0030*/ 	.dword	mrg32k3aM1Seq
	.align		8
        /*0038*/ 	.dword	mrg32k3aM2Seq


//--------------------- .nv.constant3             --------------------------
	.section	.nv.constant3,"a",@progbits
	.align	8
.nv.constant3:
	.type		__cr_lgamma_table,@object
	.size		__cr_lgamma_table,(.L_8 - __cr_lgamma_table)
__cr_lgamma_table:
        /*0000*/ 	.byte	0x00, 0x00, 0x00, 0x00, 0x00, 0x00, 0x00, 0x00, 0x00, 0x00, 0x00, 0x00, 0x00, 0x00, 0x00, 0x00
        /*0010*/ 	.byte	0xef, 0x39, 0xfa, 0xfe, 0x42, 0x2e, 0xe6, 0x3f, 0x02, 0x20, 0x2a, 0xfa, 0x0b, 0xab, 0xfc, 0x3f
        /*0020*/ 	.byte	0xf9, 0x2c, 0x92, 0x7c, 0xa7, 0x6c, 0x09, 0x40, 0xc9, 0x79, 0x44, 0x3c, 0x64, 0x26, 0x13, 0x40
        /*0030*/ 	.byte	0xca, 0x01, 0xcf, 0x3a, 0x27, 0x51, 0x1a, 0x40, 0x30, 0xcc, 0x2d, 0xf3, 0xe1, 0x0c, 0x21, 0x40
        /*0040*/ 	.byte	0x0d, 0xb7, 0xfc, 0x82, 0x8e, 0x35, 0x25, 0x40
.L_8:


//--------------------- .text._Z20generate_rand_KernelPfjP17curandStateXORWOW --------------------------
	.section	.text._Z20generate_rand_KernelPfjP17curandStateXORWOW,"ax",@progbits
	.align	128
        .global         _Z20generate_rand_KernelPfjP17curandStateXORWOW
        .type           _Z20generate_rand_KernelPfjP17curandStateXORWOW,@function
        .size           _Z20generate_rand_KernelPfjP17curandStateXORWOW,(.L_x_10 - _Z20generate_rand_KernelPfjP17curandStateXORWOW)
        .other          _Z20generate_rand_KernelPfjP17curandStateXORWOW,@"STO_CUDA_ENTRY STV_DEFAULT"
_Z20generate_rand_KernelPfjP17curandStateXORWOW:
.text._Z20generate_rand_KernelPfjP17curandStateXORWOW:
[----:B------:R-:W-:Y:S08]  /*0000*/  LDC R1, c[0x0][0x37c] ;  /* 0x0000df00ff017b82 */ /* 0x000ff00000000800 */
[----:B------:R-:W-:Y:S01]  /*0010*/  S2UR UR6, SR_CTAID.Z ;  /* 0x00000000000679c3 */ /* 0x000fe20000002700 */
[----:B------:R-:W0:Y:S01]  /*0020*/  S2R R0, SR_TID.Z ;  /* 0x0000000000007919 */ /* 0x000e220000002300 */
[----:B------:R-:W1:Y:S01]  /*0030*/  LDCU UR9, c[0x0][0x360] ;  /* 0x00006c00ff0977ac */ /* 0x000e620008000800 */
[----:B------:R-:W2:Y:S01]  /*0040*/  S2R R3, SR_TID.Y ;  /* 0x0000000000037919 */ /* 0x000ea20000002200 */
[----:B------:R-:W2:Y:S04]  /*0050*/  LDCU UR10, c[0x0][0x364] ;  /* 0x00006c80ff0a77ac */ /* 0x000ea80008000800 */
[----:B------:R-:W3:Y:S01]  /*0060*/  S2UR UR7, SR_CTAID.Y ;  /* 0x00000000000779c3 */ /* 0x000ee20000002600 */
[----:B------:R-:W1:Y:S01]  /*0070*/  S2R R19, SR_TID.X ;  /* 0x0000000000137919 */ /* 0x000e620000002100 */
[----:B------:R-:W4:Y:S01]  /*0080*/  LDCU UR5, c[0x0][0x370] ;  /* 0x00006e00ff0577ac */ /* 0x000f220008000800 */
[----:B------:R-:W3:Y:S05]  /*0090*/  LDCU UR4, c[0x0][0x374] ;  /* 0x00006e80ff0477ac */ /* 0x000eea0008000800 */
[----:B------:R-:W4:Y:S08]  /*00a0*/  S2UR UR8, SR_CTAID.X ;  /* 0x00000000000879c3 */ /* 0x000f300000002500 */
[----:B------:R-:W0:Y:S01]  /*00b0*/  LDC R5, c[0x0][0x368] ;  /* 0x0000da00ff057b82 */ /* 0x000e220000000800 */
[----:B---3--:R-:W-:-:S04]  /*00c0*/  UIMAD UR4, UR4, UR6, UR7 ;  /* 0x00000006040472a4 */ /* 0x008fc8000f8e0207 */
[----:B----4-:R-:W-:Y:S01]  /*00d0*/  UIMAD UR4, UR4, UR5, UR8 ;  /* 0x00000005040472a4 */ /* 0x010fe2000f8e0208 */
[----:B------:R-:W3:Y:S05]  /*00e0*/  LDCU UR5, c[0x0][0x388] ;  /* 0x00007100ff0577ac */ /* 0x000eea0008000800 */
[----:B0-----:R-:W-:-:S04]  /*00f0*/  IMAD R0, R5, UR4, R0 ;  /* 0x0000000405007c24 */ /* 0x001fc8000f8e0200 */
[----:B--2---:R-:W-:-:S04]  /*0100*/  IMAD R0, R0, UR10, R3 ;  /* 0x0000000a00007c24 */ /* 0x004fc8000f8e0203 */
[----:B-1----:R-:W-:-:S05]  /*0110*/  IMAD R19, R0, UR9, R19 ;  /* 0x0000000900137c24 */ /* 0x002fca000f8e0213 */
[----:B---3--:R-:W-:-:S13]  /*0120*/  ISETP.GE.U32.AND P0, PT, R19, UR5, PT ;  /* 0x0000000513007c0c */ /* 0x008fda000bf06070 */
[----:B------:R-:W-:Y:S05]  /*0130*/  @P0 EXIT ;  /* 0x000000000000094d */ /* 0x000fea0003800000 */
[----:B------:R-:W0:Y:S01]  /*0140*/  LDC.64 R2, c[0x0][0x390] ;  /* 0x0000e400ff027b82 */ /* 0x000e220000000a00 */
[----:B------:R-:W1:Y:S07]  /*0150*/  LDCU.64 UR4, c[0x0][0x358] ;  /* 0x00006b00ff0477ac */ /* 0x000e6e0008000a00 */
[----:B------:R-:W2:Y:S01]  /*0160*/  LDC.64 R12, c[0x0][0x380] ;  /* 0x0000e000ff0c7b82 */ /* 0x000ea20000000a00 */
[----:B0-----:R-:W-:-:S05]  /*0170*/  IMAD.WIDE.U32 R2, R19, 0x30, R2 ;  /* 0x0000003013027825 */ /* 0x001fca00078e0002 */
[----:B-1----:R-:W3:Y:S04]  /*0180*/  LDG.E.64 R16, desc[UR4][R2.64] ;  /* 0x0000000402107981 */ /* 0x002ee8000c1e1b00 */
[----:B------:R-:W4:Y:S04]  /*0190*/  LDG.E.64 R8, desc[UR4][R2.64+0x10] ;  /* 0x0000100402087981 */ /* 0x000f28000c1e1b00 */
[----:B------:R-:W5:Y:S04]  /*01a0*/  LDG.E.64 R10, desc[UR4][R2.64+0x8] ;  /* 0x00000804020a7981 */ /* 0x000f68000c1e1b00 */
[----:B------:R-:W5:Y:S04]  /*01b0*/  LDG.E.64 R6, desc[UR4][R2.64+0x18] ;  /* 0x0000180402067981 */ /* 0x000f68000c1e1b00 */
[----:B------:R-:W5:Y:S04]  /*01c0*/  LDG.E.64 R4, desc[UR4][R2.64+0x28] ;  /* 0x0000280402047981 */ /* 0x000f68000c1e1b00 */
[----:B------:R-:W5:Y:S01]  /*01d0*/  LDG.E R15, desc[UR4][R2.64+0x20] ;  /* 0x00002004020f7981 */ /* 0x000f62000c1e1900 */
[----:B------:R-:W-:-:S02]  /*01e0*/  IMAD.MOV.U32 R21, RZ, RZ, 0x2f800000 ;  /* 0x2f800000ff157424 */ /* 0x000fc400078e00ff */
[----:B--2---:R-:W-:Y:S01]  /*01f0*/  IMAD.WIDE.U32 R12, R19, 0x4, R12 ;  /* 0x00000004130c7825 */ /* 0x004fe200078e000c */
[----:B---3--:R-:W-:-:S03]  /*0200*/  SHF.R.U32.HI R0, RZ, 0x2, R17 ;  /* 0x00000002ff007819 */ /* 0x008fc60000011611 */
[----:B------:R-:W-:Y:S01]  /*0210*/  VIADD R18, R16, 0x587c5 ;  /* 0x000587c510127836 */ /* 0x000fe20000000000 */
[----:B------:R-:W-:Y:S01]  /*0220*/  LOP3.LUT R0, R0, R17, RZ, 0x3c, !PT ;  /* 0x0000001100007212 */ /* 0x000fe200078e3cff */
[----:B----4-:R-:W-:Y:S01]  /*0230*/  IMAD.MOV.U32 R16, RZ, RZ, R9 ;  /* 0x000000ffff107224 */ /* 0x010fe200078e0009 */
[C---:B------:R-:W-:Y:S02]  /*0240*/  SHF.L.U32 R14, R9.reuse, 0x4, RZ ;  /* 0x00000004090e7819 */ /* 0x040fe400000006ff */
[----:B------:R-:W-:Y:S01]  /*0250*/  SHF.L.U32 R17, R0, 0x1, RZ ;  /* 0x0000000100117819 */ /* 0x000fe200000006ff */
[----:B-----5:R-:W-:Y:S01]  /*0260*/  IMAD.MOV.U32 R19, RZ, RZ, R10 ;  /* 0x000000ffff137224 */ /* 0x020fe200078e000a */
[----:B------:R-:W-:Y:S02]  /*0270*/  MOV R23, R8 ;  /* 0x0000000800177202 */ /* 0x000fe40000000f00 */
[----:B------:R-:W-:Y:S02]  /*0280*/  LOP3.LUT R17, R9, R14, R17, 0x96, !PT ;  /* 0x0000000e09117212 */ /* 0x000fe400078e9611 */
[----:B------:R-:W-:-:S02]  /*0290*/  MOV R22, R11 ;  /* 0x0000000b00167202 */ /* 0x000fc40000000f00 */
[----:B------:R-:W-:-:S04]  /*02a0*/  LOP3.LUT R17, R17, R0, RZ, 0x3c, !PT ;  /* 0x0000000011117212 */ /* 0x000fc800078e3cff */
[----:B------:R-:W-:-:S04]  /*02b0*/  IADD3 R0, PT, PT, R17, R18, RZ ;  /* 0x0000001211007210 */ /* 0x000fc80007ffe0ff */
[----:B------:R-:W-:-:S05]  /*02c0*/  I2FP.F32.U32 R0, R0 ;  /* 0x0000000000007245 */ /* 0x000fca0000201000 */
[----:B------:R-:W-:-:S05]  /*02d0*/  FFMA R21, R0, R21, 1.1641532182693481445e-10 ;  /* 0x2f00000000157423 */ /* 0x000fca0000000015 */
[----:B------:R-:W-:Y:S04]  /*02e0*/  STG.E desc[UR4][R12.64], R21 ;  /* 0x000000150c007986 */ /* 0x000fe8000c101904 */
[----:B------:R-:W-:Y:S04]  /*02f0*/  STG.E.64 desc[UR4][R2.64], R18 ;  /* 0x0000001202007986 */ /* 0x000fe8000c101b04 */
[----:B------:R-:W-:Y:S04]  /*0300*/  STG.E.64 desc[UR4][R2.64+0x8], R22 ;  /* 0x0000081602007986 */ /* 0x000fe8000c101b04 */
[----:B------:R-:W-:Y:S04]  /*0310*/  STG.E.64 desc[UR4][R2.64+0x10], R16 ;  /* 0x0000101002007986 */ /* 0x000fe8000c101b04 */
[----:B------:R-:W-:Y:S04]  /*0320*/  STG.E.64 desc[UR4][R2.64+0x18], R6 ;  /* 0x0000180602007986 */ /* 0x000fe8000c101b04 */
[----:B------:R-:W-:Y:S04]  /*0330*/  STG.E.64 desc[UR4][R2.64+0x28], R4 ;  /* 0x0000280402007986 */ /* 0x000fe8000c101b04 */
[----:B------:R-:W-:Y:S01]  /*0340*/  STG.E desc[UR4][R2.64+0x20], R15 ;  /* 0x0000200f02007986 */ /* 0x000fe2000c101904 */
[----:B------:R-:W-:Y:S05]  /*0350*/  EXIT ;  /* 0x000000000000794d */ /* 0x000fea0003800000 */
.L_x_0:
[----:B------:R-:W-:-:S00]  /*0360*/  BRA `(.L_x_0) ;  /* 0xfffffffc00fc7947 */ /* 0x000fc0000383ffff */
[----:B------:R-:W-:-:S00]  /*0370*/  NOP ;  /* 0x0000000000007918 */ /* 0x000fc00000000000 */
        /* <DEDUP_REMOVED lines=8> */
.L_x_10:


//--------------------- .text._Z17setup_rand_KernelP17curandStateXORWOWm --------------------------
	.section	.text._Z17setup_rand_KernelP17curandStateXORWOWm,"ax",@progbits
	.align	128
        .global         _Z17setup_rand_KernelP17curandStateXORWOWm
        .type           _Z17setup_rand_KernelP17curandStateXORWOWm,@function
        .size           _Z17setup_rand_KernelP17curandStateXORWOWm,(.L_x_11 - _Z17setup_rand_KernelP17curandStateXORWOWm)
        .other          _Z17setup_rand_KernelP17curandStateXORWOWm,@"STO_CUDA_ENTRY STV_DEFAULT"
_Z17setup_rand_KernelP17curandStateXORWOWm:
.text._Z17setup_rand_KernelP17curandStateXORWOWm:
[----:B------:R-:W-:Y:S08]  /*0000*/  LDC R1, c[0x0][0x37c] ;  /* 0x0000df00ff017b82 */ /* 0x000ff00000000800 */
[----:B------:R-:W-:Y:S01]  /*0010*/  S2UR UR6, SR_CTAID.Z ;  /* 0x00000000000679c3 */ /* 0x000fe20000002700 */
[----:B------:R-:W0:Y:S01]  /*0020*/  LDCU UR9, c[0x0][0x360] ;  /* 0x00006c00ff0977ac */ /* 0x000e220008000800 */
[----:B------:R-:W1:Y:S01]  /*0030*/  S2R R0, SR_TID.Z ;  /* 0x0000000000007919 */ /* 0x000e620000002300 */
[----:B------:R-:W-:Y:S01]  /*0040*/  BSSY.RECONVERGENT B0, `(.L_x_1) ;  /* 0x00000f0000007945 */ /* 0x000fe20003800200 */
[----:B------:R-:W2:Y:S01]  /*0050*/  LDCU UR10, c[0x0][0x364] ;  /* 0x00006c80ff0a77ac */ /* 0x000ea20008000800 */
[----:B------:R-:W2:Y:S03]  /*0060*/  S2R R5, SR_TID.Y ;  /* 0x0000000000057919 */ /* 0x000ea60000002200 */
[----:B------:R-:W3:Y:S01]  /*0070*/  S2UR UR7, SR_CTAID.Y ;  /* 0x00000000000779c3 */ /* 0x000ee20000002600 */
[----:B------:R-:W4:Y:S01]  /*0080*/  LDCU UR5, c[0x0][0x370] ;  /* 0x00006e00ff0577ac */ /* 0x000f220008000800 */
[----:B------:R-:W0:Y:S01]  /*0090*/  S2R R9, SR_TID.X ;  /* 0x0000000000097919 */ /* 0x000e220000002100 */
[----:B------:R-:W3:Y:S05]  /*00a0*/  LDCU UR4, c[0x0][0x374] ;  /* 0x00006e80ff0477ac */ /* 0x000eea0008000800 */
[----:B------:R-:W4:Y:S08]  /*00b0*/  S2UR UR8, SR_CTAID.X ;  /* 0x00000000000879c3 */ /* 0x000f300000002500 */
[----:B------:R-:W1:Y:S08]  /*00c0*/  LDC R3, c[0x0][0x368] ;  /* 0x0000da00ff037b82 */ /* 0x000e700000000800 */
[----:B------:R-:W5:Y:S01]  /*00d0*/  LDC.64 R10, c[0x0][0x388] ;  /* 0x0000e200ff0a7b82 */ /* 0x000f620000000a00 */
[----:B---3--:R-:W-:-:S07]  /*00e0*/  UIMAD UR4, UR4, UR6, UR7 ;  /* 0x00000006040472a4 */ /* 0x008fce000f8e0207 */
[----:B------:R-:W3:Y:S01]  /*00f0*/  LDC.64 R6, c[0x0][0x380] ;  /* 0x0000e000ff067b82 */ /* 0x000ee20000000a00 */
[----:B----4-:R-:W-:-:S06]  /*0100*/  UIMAD UR4, UR4, UR5, UR8 ;  /* 0x00000005040472a4 */ /* 0x010fcc000f8e0208 */
[----:B-1----:R-:W-:-:S05]  /*0110*/  IMAD R0, R3, UR4, R0 ;  /* 0x0000000403007c24 */ /* 0x002fca000f8e0200 */
[----:B------:R-:W1:Y:S01]  /*0120*/  LDCU.64 UR4, c[0x0][0x358] ;  /* 0x00006b00ff0477ac */ /* 0x000e620008000a00 */
[----:B--2---:R-:W-:Y:S01]  /*0130*/  IMAD R0, R0, UR10, R5 ;  /* 0x0000000a00007c24 */ /* 0x004fe2000f8e0205 */
[----:B-----5:R-:W-:-:S03]  /*0140*/  LOP3.LUT R2, R10, 0xaad26b49, RZ, 0x3c, !PT ;  /* 0xaad26b490a027812 */ /* 0x020fc600078e3cff */
[----:B0-----:R-:W-:Y:S01]  /*0150*/  IMAD R0, R0, UR9, R9 ;  /* 0x0000000900007c24 */ /* 0x001fe2000f8e0209 */
[----:B------:R-:W-:Y:S01]  /*0160*/  LOP3.LUT R3, R11, 0xf7dcefdd, RZ, 0x3c, !PT ;  /* 0xf7dcefdd0b037812 */ /* 0x000fe200078e3cff */
[----:B------:R-:W-:-:S03]  /*0170*/  IMAD R2, R2, 0x4182bed5, RZ ;  /* 0x4182bed502027824 */ /* 0x000fc600078e02ff */
[----:B------:R-:W-:Y:S01]  /*0180*/  ISETP.NE.AND P0, PT, R0, RZ, PT ;  /* 0x000000ff0000720c */ /* 0x000fe20003f05270 */
[----:B------:R-:W-:Y:S02]  /*0190*/  IMAD R3, R3, -0x658354e5, RZ ;  /* 0x9a7cab1b03037824 */ /* 0x000fe400078e02ff */
[C---:B------:R-:W-:Y:S01]  /*01a0*/  VIADD R5, R2.reuse, 0x75bcd15 ;  /* 0x075bcd1502057836 */ /* 0x040fe20000000000 */
[C---:B------:R-:W-:Y:S01]  /*01b0*/  LOP3.LUT R8, R2.reuse, 0x159a55e5, RZ, 0x3c, !PT ;  /* 0x159a55e502087812 */ /* 0x040fe200078e3cff */
[C---:B------:R-:W-:Y:S01]  /*01c0*/  VIADD R11, R2.reuse, 0x583f19 ;  /* 0x00583f19020b7836 */ /* 0x040fe20000000000 */
[----:B------:R-:W-:Y:S01]  /*01d0*/  IADD3 R4, PT, PT, R2, 0x64f0c9, R3 ;  /* 0x0064f0c902047810 */ /* 0x000fe20007ffe003 */
[----:B---3--:R-:W-:Y:S01]  /*01e0*/  IMAD.WIDE.U32 R6, R0, 0x30, R6 ;  /* 0x0000003000067825 */ /* 0x008fe200078e0006 */
[----:B------:R-:W-:-:S03]  /*01f0*/  LOP3.LUT R10, R3, 0x5491333, RZ, 0x3c, !PT ;  /* 0x05491333030a7812 */ /* 0x000fc600078e3cff */
[----:B------:R-:W-:Y:S01]  /*0200*/  VIADD R9, R3, 0x1f123bb5 ;  /* 0x1f123bb503097836 */ /* 0x000fe20000000000 */
[----:B-1----:R0:W-:Y:S04]  /*0210*/  STG.E.64 desc[UR4][R6.64], R4 ;  /* 0x0000000406007986 */ /* 0x0021e8000c101b04 */
[----:B------:R0:W-:Y:S04]  /*0220*/  STG.E.64 desc[UR4][R6.64+0x8], R8 ;  /* 0x0000080806007986 */ /* 0x0001e8000c101b04 */
[----:B------:R0:W-:Y:S01]  /*0230*/  STG.E.64 desc[UR4][R6.64+0x10], R10 ;  /* 0x0000100a06007986 */ /* 0x0001e2000c101b04 */
[----:B------:R-:W-:Y:S05]  /*0240*/  @!P0 BRA `(.L_x_2) ;  /* 0x0000000c003c8947 */ /* 0x000fea0003800000 */
[----:B------:R-:W-:-:S07]  /*0250*/  CS2R R12, SRZ ;  /* 0x00000000000c7805 */ /* 0x000fce000001ff00 */
.L_x_8:
[----:B-1----:R-:W-:Y:S01]  /*0260*/  LOP3.LUT R2, R0, 0x3, RZ, 0xc0, !PT ;  /* 0x0000000300027812 */ /* 0x002fe200078ec0ff */
[----:B------:R-:W-:Y:S03]  /*0270*/  BSSY.RECONVERGENT B1, `(.L_x_3) ;  /* 0x00000c6000017945 */ /* 0x000fe60003800200 */
[----:B------:R-:W-:-:S04]  /*0280*/  ISETP.NE.U32.AND P0, PT, R2, RZ, PT ;  /* 0x000000ff0200720c */ /* 0x000fc80003f05070 */
[----:B------:R-:W-:-:S13]  /*0290*/  ISETP.NE.AND.EX P0, PT, RZ, RZ, PT, P0 ;  /* 0x000000ffff00720c */ /* 0x000fda0003f05300 */
[----:B------:R-:W-:Y:S05]  /*02a0*/  @!P0 BRA `(.L_x_4) ;  /* 0x0000000c00088947 */ /* 0x000fea0003800000 */
[----:B0-----:R-:W0:Y:S01]  /*02b0*/  LDC.64 R8, c[0x4][RZ] ;  /* 0x01000000ff087b82 */ /* 0x001e220000000a00 */
[----:B------:R-:W-:Y:S02]  /*02c0*/  IMAD.MOV.U32 R14, RZ, RZ, RZ ;  /* 0x000000ffff0e7224 */ /* 0x000fe400078e00ff */
[----:B0-----:R-:W-:-:S07]  /*02d0*/  IMAD.WIDE.U32 R8, R12, 0xc80, R8 ;  /* 0x00000c800c087825 */ /* 0x001fce00078e0008 */
.L_x_7:
[----:B-1----:R-:W-:Y:S01]  /*02e0*/  IMAD.MOV.U32 R15, RZ, RZ, RZ ;  /* 0x000000ffff0f7224 */ /* 0x002fe200078e00ff */
[----:B------:R-:W-:Y:S01]  /*02f0*/  CS2R R2, SRZ ;  /* 0x0000000000027805 */ /* 0x000fe2000001ff00 */
[----:B------:R-:W-:Y:S01]  /*0300*/  IMAD.MOV.U32 R17, RZ, RZ, RZ ;  /* 0x000000ffff117224 */ /* 0x000fe200078e00ff */
[----:B------:R-:W-:-:S07]  /*0310*/  CS2R R4, SRZ ;  /* 0x0000000000047805 */ /* 0x000fce000001ff00 */
.L_x_6:
[----:B------:R-:W-:-:S05]  /*0320*/  IMAD.WIDE.U32 R10, R17, 0x4, R6 ;  /* 0x00000004110a7825 */ /* 0x000fca00078e0006 */
[----:B------:R0:W5:Y:S01]  /*0330*/  LDG.E R16, desc[UR4][R10.64+0x4] ;  /* 0x000004040a107981 */ /* 0x000162000c1e1900 */
[----:B------:R-:W-:-:S07]  /*0340*/  IMAD.MOV.U32 R19, RZ, RZ, RZ ;  /* 0x000000ffff137224 */ /* 0x000fce00078e00ff */
.L_x_5:
[----:B-----5:R-:W-:Y:S01]  /*0350*/  SHF.R.U32.HI R24, RZ, R19, R16 ;  /* 0x00000013ff187219 */ /* 0x020fe20000011610 */
[----:B0-----:R-:W-:-:S03]  /*0360*/  IMAD.SHL.U32 R10, R17, 0x20, RZ ;  /* 0x00000020110a7824 */ /* 0x001fc600078e00ff */
[----:B------:R-:W-:Y:S01]  /*0370*/  LOP3.LUT R11, R24, 0x1, RZ, 0xc0, !PT ;  /* 0x00000001180b7812 */ /* 0x000fe200078ec0ff */
[----:B------:R-:W-:-:S03]  /*0380*/  IMAD.IADD R10, R10, 0x1, R19 ;  /* 0x000000010a0a7824 */ /* 0x000fc600078e0213 */
[----:B------:R-:W-:Y:S01]  /*0390*/  ISETP.NE.U32.AND P0, PT, R11, 0x1, PT ;  /* 0x000000010b00780c */ /* 0x000fe20003f05070 */
[----:B------:R-:W-:-:S03]  /*03a0*/  IMAD R11, R10, 0x5, RZ ;  /* 0x000000050a0b7824 */ /* 0x000fc600078e02ff */
[----:B------:R-:W-:Y:S01]  /*03b0*/  R2P PR, R24, 0x7e ;  /* 0x0000007e18007804 */ /* 0x000fe20000000000 */
[----:B------:R-:W-:-:S08]  /*03c0*/  IMAD.WIDE.U32 R10, R11, 0x4, R8 ;  /* 0x000000040b0a7825 */ /* 0x000fd000078e0008 */
[----:B------:R-:W2:Y:S04]  /*03d0*/  @!P0 LDG.E R18, desc[UR4][R10.64] ;  /* 0x000000040a128981 */ /* 0x000ea8000c1e1900 */
[----:B------:R-:W3:Y:S04]  /*03e0*/  @!P0 LDG.E R20, desc[UR4][R10.64+0x10] ;  /* 0x000010040a148981 */ /* 0x000ee8000c1e1900 */
[----:B------:R-:W4:Y:S04]  /*03f0*/  @P1 LDG.E R22, desc[UR4][R10.64+0x14] ;  /* 0x000014040a161981 */ /* 0x000f28000c1e1900 */
[----:B------:R-:W4:Y:S04]  /*0400*/  @P2 LDG.E R26, desc[UR4][R10.64+0x28] ;  /* 0x000028040a1a2981 */ /* 0x000f28000c1e1900 */
[----:B------:R-:W4:Y:S04]  /*0410*/  @!P0 LDG.E R21, desc[UR4][R10.64+0x4] ;  /* 0x000004040a158981 */ /* 0x000f28000c1e1900 */
[----:B------:R-:W4:Y:S04]  /*0420*/  @!P0 LDG.E R23, desc[UR4][R10.64+0xc] ;  /* 0x00000c040a178981 */ /* 0x000f28000c1e1900 */
[----:B------:R-:W4:Y:S04]  /*0430*/  @P1 LDG.E R25, desc[UR4][R10.64+0x18] ;  /* 0x000018040a191981 */ /* 0x000f28000c1e1900 */
[----:B------:R-:W4:Y:S04]  /*0440*/  @P3 LDG.E R28, desc[UR4][R10.64+0x3c] ;  /* 0x00003c040a1c3981 */ /* 0x000f28000c1e1900 */
[----:B------:R-:W4:Y:S01]  /*0450*/  @P6 LDG.E R27, desc[UR4][R10.64+0x7c] ;  /* 0x00007c040a1b6981 */ /* 0x000f22000c1e1900 */
[----:B--2---:R-:W-:-:S03]  /*0460*/  @!P0 LOP3.LUT R15, R15, R18, RZ, 0x3c, !PT ;  /* 0x000000120f0f8212 */ /* 0x004fc600078e3cff */
[----:B------:R-:W2:Y:S01]  /*0470*/  @!P0 LDG.E R18, desc[UR4][R10.64+0x8] ;  /* 0x000008040a128981 */ /* 0x000ea2000c1e1900 */
[----:B---3--:R-:W-:-:S03]  /*0480*/  @!P0 LOP3.LUT R3, R3, R20, RZ, 0x3c, !PT ;  /* 0x0000001403038212 */ /* 0x008fc600078e3cff */
[----:B------:R-:W3:Y:S01]  /*0490*/  @P1 LDG.E R20, desc[UR4][R10.64+0x24] ;  /* 0x000024040a141981 */ /* 0x000ee2000c1e1900 */
[----:B----4-:R-:W-:-:S03]  /*04a0*/  @P1 LOP3.LUT R15, R15, R22, RZ, 0x3c, !PT ;  /* 0x000000160f0f1212 */ /* 0x010fc600078e3cff */
[----:B------:R-:W4:Y:S01]  /*04b0*/  @P2 LDG.E R22, desc[UR4][R10.64+0x38] ;  /* 0x000038040a162981 */ /* 0x000f22000c1e1900 */
[----:B------:R-:W-:-:S03]  /*04c0*/  @P2 LOP3.LUT R15, R15, R26, RZ, 0x3c, !PT ;  /* 0x0000001a0f0f2212 */ /* 0x000fc600078e3cff */
[----:B------:R-:W4:Y:S01]  /*04d0*/  @P4 LDG.E R26, desc[UR4][R10.64+0x50] ;  /* 0x000050040a1a4981 */ /* 0x000f22000c1e1900 */
[----:B------:R-:W-:-:S03]  /*04e0*/  @!P0 LOP3.LUT R4, R4, R21, RZ, 0x3c, !PT ;  /* 0x0000001504048212 */ /* 0x000fc600078e3cff */
[----:B------:R-:W4:Y:S01]  /*04f0*/  @P1 LDG.E R21, desc[UR4][R10.64+0x20] ;  /* 0x000020040a151981 */ /* 0x000f22000c1e1900 */
[----:B------:R-:W-:-:S03]  /*0500*/  @!P0 LOP3.LUT R2, R2, R23, RZ, 0x3c, !PT ;  /* 0x0000001702028212 */ /* 0x000fc600078e3cff */
[----:B------:R-:W4:Y:S01]  /*0510*/  @P2 LDG.E R23, desc[UR4][R10.64+0x2c] ;  /* 0x00002c040a172981 */ /* 0x000f22000c1e1900 */
[----:B------:R-:W-:-:S03]  /*0520*/  @P1 LOP3.LUT R4, R4, R25, RZ, 0x3c, !PT ;  /* 0x0000001904041212 */ /* 0x000fc600078e3cff */
[----:B------:R-:W4:Y:S01]  /*0530*/  @P2 LDG.E R25, desc[UR4][R10.64+0x34] ;  /* 0x000034040a192981 */ /* 0x000f22000c1e1900 */
[----:B--2---:R-:W-:-:S03]  /*0540*/  @!P0 LOP3.LUT R5, R5, R18, RZ, 0x3c, !PT ;  /* 0x0000001205058212 */ /* 0x004fc600078e3cff */
[----:B------:R-:W2:Y:S01]  /*0550*/  @P1 LDG.E R18, desc[UR4][R10.64+0x1c] ;  /* 0x00001c040a121981 */ /* 0x000ea2000c1e1900 */
[----:B---3--:R-:W-:-:S03]  /*0560*/  @P1 LOP3.LUT R3, R3, R20, RZ, 0x3c, !PT ;  /* 0x0000001403031212 */ /* 0x008fc600078e3cff */
[----:B------:R-:W3:Y:S01]  /*0570*/  @P2 LDG.E R20, desc[UR4][R10.64+0x30] ;  /* 0x000030040a142981 */ /* 0x000ee2000c1e1900 */
[----:B----4-:R-:W-:-:S03]  /*0580*/  @P2 LOP3.LUT R3, R3, R22, RZ, 0x3c, !PT ;  /* 0x0000001603032212 */ /* 0x010fc600078e3cff */
[----:B------:R-:W4:Y:S01]  /*0590*/  @P3 LDG.E R22, desc[UR4][R10.64+0x4c] ;  /* 0x00004c040a163981 */ /* 0x000f22000c1e1900 */
[----:B------:R-:W-:-:S04]  /*05a0*/  @P3 LOP3.LUT R15, R15, R28, RZ, 0x3c, !PT ;  /* 0x0000001c0f0f3212 */ /* 0x000fc800078e3cff */
[----:B------:R-:W-:Y:S02]  /*05b0*/  @P4 LOP3.LUT R15, R15, R26, RZ, 0x3c, !PT ;  /* 0x0000001a0f0f4212 */ /* 0x000fe400078e3cff */
[----:B------:R-:W-:Y:S01]  /*05c0*/  @P1 LOP3.LUT R2, R2, R21, RZ, 0x3c, !PT ;  /* 0x0000001502021212 */ /* 0x000fe200078e3cff */
[----:B------:R-:W4:Y:S04]  /*05d0*/  @P5 LDG.E R26, desc[UR4][R10.64+0x64] ;  /* 0x000064040a1a5981 */ /* 0x000f28000c1e1900 */
[----:B------:R-:W4:Y:S01]  /*05e0*/  @P3 LDG.E R21, desc[UR4][R10.64+0x40] ;  /* 0x000040040a153981 */ /* 0x000f22000c1e1900 */
[----:B------:R-:W-:Y:S02]  /*05f0*/  @P2 LOP3.LUT R4, R4, R23, RZ, 0x3c, !PT ;  /* 0x0000001704042212 */ /* 0x000fe400078e3cff */
[----:B------:R-:W-:Y:S01]  /*0600*/  @P2 LOP3.LUT R2, R2, R25, RZ, 0x3c, !PT ;  /* 0x0000001902022212 */ /* 0x000fe200078e3cff */
[----:B------:R-:W4:Y:S04]  /*0610*/  @P3 LDG.E R23, desc[UR4][R10.64+0x48] ;  /* 0x000048040a173981 */ /* 0x000f28000c1e1900 */
[----:B------:R-:W4:Y:S01]  /*0620*/  @P4 LDG.E R25, desc[UR4][R10.64+0x54] ;  /* 0x000054040a194981 */ /* 0x000f22000c1e1900 */
[----:B--2---:R-:W-:-:S03]  /*0630*/  @P1 LOP3.LUT R5, R5, R18, RZ, 0x3c, !PT ;  /* 0x0000001205051212 */ /* 0x004fc600078e3cff */
[----:B------:R-:W2:Y:S01]  /*0640*/  @P3 LDG.E R18, desc[UR4][R10.64+0x44] ;  /* 0x000044040a123981 */ /* 0x000ea2000c1e1900 */
[----:B---3--:R-:W-:-:S03]  /*0650*/  @P2 LOP3.LUT R5, R5, R20, RZ, 0x3c, !PT ;  /* 0x0000001405052212 */ /* 0x008fc600078e3cff */
[----:B------:R-:W3:Y:S01]  /*0660*/  @P4 LDG.E R20, desc[UR4][R10.64+0x58] ;  /* 0x000058040a144981 */ /* 0x000ee2000c1e1900 */
[----:B----4-:R-:W-:-:S03]  /*0670*/  @P3 LOP3.LUT R3, R3, R22, RZ, 0x3c, !PT ;  /* 0x0000001603033212 */ /* 0x010fc600078e3cff */
[----:B------:R-:W4:Y:S01]  /*0680*/  @P4 LDG.E R22, desc[UR4][R10.64+0x60] ;  /* 0x000060040a164981 */ /* 0x000f22000c1e1900 */
[----:B------:R-:W-:Y:S02]  /*0690*/  LOP3.LUT P0, RZ, R24, 0x80, RZ, 0xc0, !PT ;  /* 0x0000008018ff7812 */ /* 0x000fe4000780c0ff */
[----:B------:R-:W-:Y:S02]  /*06a0*/  @P5 LOP3.LUT R15, R15, R26, RZ, 0x3c, !PT ;  /* 0x0000001a0f0f5212 */ /* 0x000fe400078e3cff */
[----:B------:R-:W4:Y:S01]  /*06b0*/  @P6 LDG.E R26, desc[UR4][R10.64+0x78] ;  /* 0x000078040a1a6981 */ /* 0x000f22000c1e1900 */
[----:B------:R-:W-:-:S03]  /*06c0*/  @P3 LOP3.LUT R4, R4, R21, RZ, 0x3c, !PT ;  /* 0x0000001504043212 */ /* 0x000fc600078e3cff */
[----:B------:R-:W4:Y:S01]  /*06d0*/  @P4 LDG.E R21, desc[UR4][R10.64+0x5c] ;  /* 0x00005c040a154981 */ /* 0x000f22000c1e1900 */
[----:B------:R-:W-:-:S03]  /*06e0*/  @P3 LOP3.LUT R2, R2, R23, RZ, 0x3c, !PT ;  /* 0x0000001702023212 */ /* 0x000fc600078e3cff */
[----:B------:R-:W4:Y:S01]  /*06f0*/  @P5 LDG.E R23, desc[UR4][R10.64+0x68] ;  /* 0x000068040a175981 */ /* 0x000f22000c1e1900 */
[----:B------:R-:W-:-:S03]  /*0700*/  @P4 LOP3.LUT R4, R4, R25, RZ, 0x3c, !PT ;  /* 0x0000001904044212 */ /* 0x000fc600078e3cff */
[----:B------:R-:W4:Y:S01]  /*0710*/  @P5 LDG.E R25, desc[UR4][R10.64+0x70] ;  /* 0x000070040a195981 */ /* 0x000f22000c1e1900 */
[----:B--2---:R-:W-:-:S03]  /*0720*/  @P3 LOP3.LUT R5, R5, R18, RZ, 0x3c, !PT ;  /* 0x0000001205053212 */ /* 0x004fc600078e3cff */
[----:B------:R-:W2:Y:S01]  /*0730*/  @P5 LDG.E R18, desc[UR4][R10.64+0x6c] ;  /* 0x00006c040a125981 */ /* 0x000ea2000c1e1900 */
[----:B---3--:R-:W-:-:S03]  /*0740*/  @P4 LOP3.LUT R5, R5, R20, RZ, 0x3c, !PT ;  /* 0x0000001405054212 */ /* 0x008fc600078e3cff */
[----:B------:R-:W3:Y:S01]  /*0750*/  @P5 LDG.E R20, desc[UR4][R10.64+0x74] ;  /* 0x000074040a145981 */ /* 0x000ee2000c1e1900 */
[----:B----4-:R-:W-:-:S03]  /*0760*/  @P4 LOP3.LUT R3, R3, R22, RZ, 0x3c, !PT ;  /* 0x0000001603034212 */ /* 0x010fc600078e3cff */
[----:B------:R-:W4:Y:S01]  /*0770*/  @P0 LDG.E R22, desc[UR4][R10.64+0x8c] ;  /* 0x00008c040a160981 */ /* 0x000f22000c1e1900 */
[----:B------:R-:W-:-:S03]  /*0780*/  @P6 LOP3.LUT R15, R15, R26, RZ, 0x3c, !PT ;  /* 0x0000001a0f0f6212 */ /* 0x000fc600078e3cff */
        /* <DEDUP_REMOVED lines=13> */
[----:B------:R-:W-:Y:S02]  /*0860*/  @P6 LOP3.LUT R4, R4, R27, RZ, 0x3c, !PT ;  /* 0x0000001b04046212 */ /* 0x000fe400078e3cff */
[----:B------:R-:W-:Y:S02]  /*0870*/  @P6 LOP3.LUT R2, R2, R21, RZ, 0x3c, !PT ;  /* 0x0000001502026212 */ /* 0x000fe400078e3cff */
[----:B------:R-:W-:Y:S02]  /*0880*/  @P0 LOP3.LUT R4, R4, R23, RZ, 0x3c, !PT ;  /* 0x0000001704040212 */ /* 0x000fe400078e3cff */
[----:B------:R-:W-:Y:S02]  /*0890*/  @P0 LOP3.LUT R2, R2, R25, RZ, 0x3c, !PT ;  /* 0x0000001902020212 */ /* 0x000fe400078e3cff */
[----:B--2---:R-:W-:Y:S02]  /*08a0*/  @P6 LOP3.LUT R5, R5, R18, RZ, 0x3c, !PT ;  /* 0x0000001205056212 */ /* 0x004fe400078e3cff */
[----:B---3--:R-:W-:-:S02]  /*08b0*/  @P6 LOP3.LUT R3, R3, R20, RZ, 0x3c, !PT ;  /* 0x0000001403036212 */ /* 0x008fc400078e3cff */
[----:B----4-:R-:W-:Y:S02]  /*08c0*/  @P0 LOP3.LUT R5, R5, R22, RZ, 0x3c, !PT ;  /* 0x0000001605050212 */ /* 0x010fe400078e3cff */
[----:B------:R-:W-:Y:S02]  /*08d0*/  @P0 LOP3.LUT R3, R3, R26, RZ, 0x3c, !PT ;  /* 0x0000001a03030212 */ /* 0x000fe400078e3cff */
[----:B------:R-:W-:-:S13]  /*08e0*/  R2P PR, R24.B1, 0x7f ;  /* 0x0000007f18007804 */ /* 0x000fda0000001000 */
[----:B------:R-:W2:Y:S04]  /*08f0*/  @P0 LDG.E R18, desc[UR4][R10.64+0xa0] ;  /* 0x0000a0040a120981 */ /* 0x000ea8000c1e1900 */
[----:B------:R-:W3:Y:S04]  /*0900*/  @P1 LDG.E R22, desc[UR4][R10.64+0xb4] ;  /* 0x0000b4040a161981 */ /* 0x000ee8000c1e1900 */
[----:B------:R-:W4:Y:S04]  /*0910*/  @P2 LDG.E R26, desc[UR4][R10.64+0xc8] ;  /* 0x0000c8040a1a2981 */ /* 0x000f28000c1e1900 */
[----:B------:R-:W4:Y:S04]  /*0920*/  @P3 LDG.E R28, desc[UR4][R10.64+0xdc] ;  /* 0x0000dc040a1c3981 */ /* 0x000f28000c1e1900 */
[----:B------:R-:W4:Y:S04]  /*0930*/  @P0 LDG.E R23, desc[UR4][R10.64+0xa4] ;  /* 0x0000a4040a170981 */ /* 0x000f28000c1e1900 */
[----:B------:R-:W4:Y:S04]  /*0940*/  @P0 LDG.E R20, desc[UR4][R10.64+0xa8] ;  /* 0x0000a8040a140981 */ /* 0x000f28000c1e1900 */
[----:B------:R-:W4:Y:S04]  /*0950*/  @P4 LDG.E R25, desc[UR4][R10.64+0xf0] ;  /* 0x0000f0040a194981 */ /* 0x000f28000c1e1900 */
        /* <DEDUP_REMOVED lines=21> */
[----:B------:R-:W-:Y:S02]  /*0ab0*/  LOP3.LUT P0, RZ, R24, 0x8000, RZ, 0xc0, !PT ;  /* 0x0000800018ff7812 */ /* 0x000fe4000780c0ff */
[----:B----4-:R-:W-:Y:S01]  /*0ac0*/  @P5 LOP3.LUT R15, R15, R26, RZ, 0x3c, !PT ;  /* 0x0000001a0f0f5212 */ /* 0x010fe200078e3cff */
[----:B------:R-:W4:Y:S04]  /*0ad0*/  @P3 LDG.E R24, desc[UR4][R10.64+0xe4] ;  /* 0x0000e4040a183981 */ /* 0x000f28000c1e1900 */
[----:B------:R-:W2:Y:S01]  /*0ae0*/  @P6 LDG.E R26, desc[UR4][R10.64+0x118] ;  /* 0x000118040a1a6981 */ /* 0x000ea2000c1e1900 */
        /* <DEDUP_REMOVED lines=8> */
[----:B---3--:R-:W-:-:S03]  /*0b70*/  @P2 LOP3.LUT R3, R3, R22, RZ, 0x3c, !PT ;  /* 0x0000001603032212 */ /* 0x008fc600078e3cff */
[----:B------:R-:W3:Y:S01]  /*0b80*/  @P4 LDG.E R22, desc[UR4][R10.64+0x100] ;  /* 0x000100040a164981 */ /* 0x000ee2000c1e1900 */
[----:B--2---:R-:W-:-:S03]  /*0b90*/  @P6 LOP3.LUT R15, R15, R26, RZ, 0x3c, !PT ;  /* 0x0000001a0f0f6212 */ /* 0x004fc600078e3cff */
[----:B------:R-:W2:Y:S01]  /*0ba0*/  @P0 LDG.E R26, desc[UR4][R10.64+0x12c] ;  /* 0x00012c040a1a0981 */ /* 0x000ea2000c1e1900 */
[----:B----4-:R-:W-:-:S03]  /*0bb0*/  @P2 LOP3.LUT R2, R2, R23, RZ, 0x3c, !PT ;  /* 0x0000001702022212 */ /* 0x010fc600078e3cff */
[----:B------:R-:W4:Y:S01]  /*0bc0*/  @P4 LDG.E R23, desc[UR4][R10.64+0xfc] ;  /* 0x0000fc040a174981 */ /* 0x000f22000c1e1900 */
[----:B------:R-:W-:-:S03]  /*0bd0*/  @P2 LOP3.LUT R5, R5, R20, RZ, 0x3c, !PT ;  /* 0x0000001405052212 */ /* 0x000fc600078e3cff */
[----:B------:R-:W4:Y:S01]  /*0be0*/  @P4 LDG.E R20, desc[UR4][R10.64+0xf8] ;  /* 0x0000f8040a144981 */ /* 0x000f22000c1e1900 */
[----:B------:R-:W-:Y:S02]  /*0bf0*/  @P3 LOP3.LUT R2, R2, R27, RZ, 0x3c, !PT ;  /* 0x0000001b02023212 */ /* 0x000fe400078e3cff */
[----:B------:R-:W-:Y:S01]  /*0c00*/  @P3 LOP3.LUT R4, R4, R25, RZ, 0x3c, !PT ;  /* 0x0000001904043212 */ /* 0x000fe200078e3cff */
[----:B------:R-:W4:Y:S01]  /*0c10*/  @P5 LDG.E R27, desc[UR4][R10.64+0x110] ;  /* 0x000110040a1b5981 */ /* 0x000f22000c1e1900 */
[----:B------:R-:W-:-:S03]  /*0c20*/  @P3 LOP3.LUT R5, R5, R24, RZ, 0x3c, !PT ;  /* 0x0000001805053212 */ /* 0x000fc600078e3cff */
[----:B------:R-:W4:Y:S04]  /*0c30*/  @P5 LDG.E R25, desc[UR4][R10.64+0x108] ;  /* 0x000108040a195981 */ /* 0x000f28000c1e1900 */
        /* <DEDUP_REMOVED lines=19> */
[----:B------:R-:W-:-:S05]  /*0d70*/  VIADD R19, R19, 0x10 ;  /* 0x0000001013137836 */ /* 0x000fca0000000000 */
[----:B------:R-:W-:Y:S02]  /*0d80*/  ISETP.NE.AND P1, PT, R19, 0x20, PT ;  /* 0x000000201300780c */ /* 0x000fe40003f25270 */
[----:B------:R-:W-:Y:S02]  /*0d90*/  @P5 LOP3.LUT R3, R3, R18, RZ, 0x3c, !PT ;  /* 0x0000001203035212 */ /* 0x000fe400078e3cff */
[----:B------:R-:W-:Y:S02]  /*0da0*/  @P6 LOP3.LUT R4, R4, R21, RZ, 0x3c, !PT ;  /* 0x0000001504046212 */ /* 0x000fe400078e3cff */
[----:B---3--:R-:W-:-:S04]  /*0db0*/  @P6 LOP3.LUT R3, R3, R22, RZ, 0x3c, !PT ;  /* 0x0000001603036212 */ /* 0x008fc800078e3cff */
[----:B--2---:R-:W-:Y:S02]  /*0dc0*/  @P0 LOP3.LUT R3, R3, R26, RZ, 0x3c, !PT ;  /* 0x0000001a03030212 */ /* 0x004fe400078e3cff */
[----:B----4-:R-:W-:Y:S02]  /*0dd0*/  @P6 LOP3.LUT R2, R2, R23, RZ, 0x3c, !PT ;  /* 0x0000001702026212 */ /* 0x010fe400078e3cff */
[----:B------:R-:W-:Y:S02]  /*0de0*/  @P6 LOP3.LUT R5, R5, R20, RZ, 0x3c, !PT ;  /* 0x0000001405056212 */ /* 0x000fe400078e3cff */
[----:B------:R-:W-:Y:S02]  /*0df0*/  @P0 LOP3.LUT R2, R2, R27, RZ, 0x3c, !PT ;  /* 0x0000001b02020212 */ /* 0x000fe400078e3cff */
[----:B------:R-:W-:Y:S02]  /*0e00*/  @P0 LOP3.LUT R4, R4, R25, RZ, 0x3c, !PT ;  /* 0x0000001904040212 */ /* 0x000fe400078e3cff */
[----:B------:R-:W-:Y:S01]  /*0e10*/  @P0 LOP3.LUT R5, R5, R24, RZ, 0x3c, !PT ;  /* 0x0000001805050212 */ /* 0x000fe200078e3cff */
[----:B------:R-:W-:Y:S06]  /*0e20*/  @P1 BRA `(.L_x_5) ;  /* 0xfffffff400481947 */ /* 0x000fec000383ffff */
[----:B------:R-:W-:-:S05]  /*0e30*/  VIADD R17, R17, 0x1 ;  /* 0x0000000111117836 */ /* 0x000fca0000000000 */
[----:B------:R-:W-:-:S13]  /*0e40*/  ISETP.NE.AND P0, PT, R17, 0x5, PT ;  /* 0x000000051100780c */ /* 0x000fda0003f05270 */
[----:B------:R-:W-:Y:S05]  /*0e50*/  @P0 BRA `(.L_x_6) ;  /* 0xfffffff400300947 */ /* 0x000fea000383ffff */
[----:B------:R1:W-:Y:S01]  /*0e60*/  STG.E.64 desc[UR4][R6.64+0x8], R4 ;  /* 0x0000080406007986 */ /* 0x0003e2000c101b04 */
[----:B------:R-:W-:Y:S01]  /*0e70*/  VIADD R14, R14, 0x1 ;  /* 0x000000010e0e7836 */ /* 0x000fe20000000000 */
[----:B------:R-:W-:Y:S02]  /*0e80*/  LOP3.LUT R11, R0, 0x3, RZ, 0xc0, !PT ;  /* 0x00000003000b7812 */ /* 0x000fe400078ec0ff */
[----:B------:R1:W-:Y:S02]  /*0e90*/  STG.E.64 desc[UR4][R6.64+0x10], R2 ;  /* 0x0000100206007986 */ /* 0x0003e4000c101b04 */
[----:B------:R-:W-:Y:S02]  /*0ea0*/  ISETP.GE.U32.AND P0, PT, R14, R11, PT ;  /* 0x0000000b0e00720c */ /* 0x000fe40003f06070 */
[----:B------:R1:W-:Y:S11]  /*0eb0*/  STG.E desc[UR4][R6.64+0x4], R15 ;  /* 0x0000040f06007986 */ /* 0x0003f6000c101904 */
[----:B------:R-:W-:Y:S05]  /*0ec0*/  @!P0 BRA `(.L_x_7) ;  /* 0xfffffff400048947 */ /* 0x000fea000383ffff */
.L_x_4:
[----:B------:R-:W-:Y:S05]  /*0ed0*/  BSYNC.RECONVERGENT B1 ;  /* 0x0000000000017941 */ /* 0x000fea0003800200 */
.L_x_3:
[----:B------:R-:W-:Y:S01]  /*0ee0*/  ISETP.GT.U32.AND P0, PT, R0, 0x3, PT ;  /* 0x000000030000780c */ /* 0x000fe20003f04070 */
[----:B------:R-:W-:Y:S01]  /*0ef0*/  VIADD R12, R12, 0x1 ;  /* 0x000000010c0c7836 */ /* 0x000fe20000000000 */
[--C-:B------:R-:W-:Y:S02]  /*0f00*/  SHF.R.U64 R0, R0, 0x2, R13.reuse ;  /* 0x0000000200007819 */ /* 0x100fe4000000120d */
[----:B------:R-:W-:Y:S02]  /*0f10*/  ISETP.GT.U32.AND.EX P0, PT, R13, RZ, PT, P0 ;  /* 0x000000ff0d00720c */ /* 0x000fe40003f04100 */
[----:B------:R-:W-:-:S11]  /*0f20*/  SHF.R.U32.HI R13, RZ, 0x2, R13 ;  /* 0x00000002ff0d7819 */ /* 0x000fd6000001160d */
[----:B------:R-:W-:Y:S05]  /*0f30*/  @P0 BRA `(.L_x_8) ;  /* 0xfffffff000c80947 */ /* 0x000fea000383ffff */
.L_x_2:
[----:B------:R-:W-:Y:S05]  /*0f40*/  BSYNC.RECONVERGENT B0 ;  /* 0x0000000000007941 */ /* 0x000fea0003800200 */
.L_x_1:
[----:B------:R-:W-:Y:S04]  /*0f50*/  STG.E.64 desc[UR4][R6.64+0x18], RZ ;  /* 0x000018ff06007986 */ /* 0x000fe8000c101b04 */
[----:B------:R-:W-:Y:S04]  /*0f60*/  STG.E desc[UR4][R6.64+0x20], RZ ;  /* 0x000020ff06007986 */ /* 0x000fe8000c101904 */
[----:B------:R-:W-:Y:S01]  /*0f70*/  STG.E.64 desc[UR4][R6.64+0x28], RZ ;  /* 0x000028ff06007986 */ /* 0x000fe2000c101b04 */
[----:B------:R-:W-:Y:S05]  /*0f80*/  EXIT ;  /* 0x000000000000794d */ /* 0x000fea0003800000 */
.L_x_9:
        /* <DEDUP_REMOVED lines=15> */
.L_x_11:


//--------------------- .nv.global.init           --------------------------
	.section	.nv.global.init,"aw",@progbits
	.align	4
.nv.global.init:
	.type		mrg32k3aM1SubSeq,@object
	.size		mrg32k3aM1SubSeq,(mrg32k3aM2SubSeq - mrg32k3aM1SubSeq)
mrg32k3aM1SubSeq:
        /*0000*/ 	.byte	0x0b, 0xcc, 0xee, 0x04, 0x73, 0x29, 0x8b, 0x6f, 0xf6, 0x53, 0x03, 0xf6, 0x23, 0xf6, 0xea, 0xda
        /* <DEDUP_REMOVED lines=125> */
	.type		mrg32k3aM2SubSeq,@object
	.size		mrg32k3aM2SubSeq,(mrg32k3aM1 - mrg32k3aM2SubSeq)
mrg32k3aM2SubSeq:
        /* <DEDUP_REMOVED lines=126> */
	.type		mrg32k3aM1,@object
	.size		mrg32k3aM1,(mrg32k3aM1Seq - mrg32k3aM1)
mrg32k3aM1:
        /* <DEDUP_REMOVED lines=144> */
	.type		mrg32k3aM1Seq,@object
	.size		mrg32k3aM1Seq,(mrg32k3aM2 - mrg32k3aM1Seq)
mrg32k3aM1Seq:
        /* <DEDUP_REMOVED lines=144> */
	.type		mrg32k3aM2,@object
	.size		mrg32k3aM2,(mrg32k3aM2Seq - mrg32k3aM2)
mrg32k3aM2:
        /* <DEDUP_REMOVED lines=144> */
	.type		mrg32k3aM2Seq,@object
	.size		mrg32k3aM2Seq,(precalc_xorwow_matrix - mrg32k3aM2Seq)
mrg32k3aM2Seq:
        /* <DEDUP_REMOVED lines=144> */
	.type		precalc_xorwow_matrix,@object
	.size		precalc_xorwow_matrix,(precalc_xorwow_offset_matrix - precalc_xorwow_matrix)
precalc_xorwow_matrix:
        /* <DEDUP_REMOVED lines=6400> */
	.type		precalc_xorwow_offset_matrix,@object
	.size		precalc_xorwow_offset_matrix,(.L_1 - precalc_xorwow_offset_matrix)
precalc_xorwow_offset_matrix:
        /* <DEDUP_REMOVED lines=6400> */
.L_1:


//--------------------- .nv.shared.reserved.0     --------------------------
	.section	.nv.shared.reserved.0,"aw",@nobits
	.weak		__nv_reservedSMEM_offset_0_alias
	.size		__nv_reservedSMEM_offset_0_alias, 0, 64
	.other		__nv_reservedSMEM_offset_0_alias,@"STO_CUDA_RESERVED_SHARED STV_DEFAULT"
__nv_reservedSMEM_offset_0_alias:
	.zero		0
	.zero		64


//--------------------- .nv.constant0._Z20generate_rand_KernelPfjP17curandStateXORWOW --------------------------
	.section	.nv.constant0._Z20generate_rand_KernelPfjP17curandStateXORWOW,"a",@progbits
	.sectionflags	@""
	.align	4
.nv.constant0._Z20generate_rand_KernelPfjP17curandStateXORWOW:
	.zero		920


//--------------------- .nv.constant0._Z17setup_rand_KernelP17curandStateXORWOWm --------------------------
	.section	.nv.constant0._Z17setup_rand_KernelP17curandStateXORWOWm,"a",@progbits
	.sectionflags	@""
	.align	4
.nv.constant0._Z17setup_rand_KernelP17curandStateXORWOWm:
	.zero		912


//--------------------- SYMBOLS --------------------------

	.type		.nv.reservedSmem.offset0,@object
	.size		.nv.reservedSmem.offset0,0x4
